//
// Generated by NVIDIA NVVM Compiler
//
// Compiler Build ID: CL-36424714
// Cuda compilation tools, release 13.0, V13.0.88
// Based on NVVM 20.0.0
//

.version 9.0
.target sm_100
.address_size 64

	// .globl	_Z6smoothPiS_ii

.visible .entry _Z6smoothPiS_ii(
	.param .u64 .ptr .align 1 _Z6smoothPiS_ii_param_0,
	.param .u64 .ptr .align 1 _Z6smoothPiS_ii_param_1,
	.param .u32 _Z6smoothPiS_ii_param_2,
	.param .u32 _Z6smoothPiS_ii_param_3
)
{
	.reg .pred 	%p<2>;
	.reg .b32 	%r<63>;
	.reg .b64 	%rd<15>;

	ld.param.u64 	%rd1, [_Z6smoothPiS_ii_param_0];
	ld.param.u64 	%rd2, [_Z6smoothPiS_ii_param_1];
	ld.param.u32 	%r3, [_Z6smoothPiS_ii_param_2];
	ld.param.u32 	%r2, [_Z6smoothPiS_ii_param_3];
	mov.u32 	%r4, %ctaid.x;
	mov.u32 	%r5, %ntid.x;
	mov.u32 	%r6, %tid.x;
	mad.lo.s32 	%r1, %r4, %r5, %r6;
	mul.lo.s32 	%r7, %r2, %r3;
	setp.ge.s32 	%p1, %r1, %r7;
	@%p1 bra 	$L__BB0_2;
	cvta.to.global.u64 	%rd3, %rd1;
	cvta.to.global.u64 	%rd4, %rd2;
	mul.wide.s32 	%rd5, %r1, 4;
	add.s64 	%rd6, %rd3, %rd5;
	ld.global.u32 	%r8, [%rd6];
	add.s32 	%r9, %r2, 4;
	mul.wide.s32 	%rd7, %r2, 4;
	add.s64 	%rd8, %rd6, %rd7;
	ld.global.u32 	%r10, [%rd8+16];
	add.s32 	%r11, %r10, %r8;
	shl.b32 	%r12, %r9, 1;
	mul.wide.s32 	%rd9, %r12, 4;
	add.s64 	%rd10, %rd6, %rd9;
	ld.global.u32 	%r13, [%rd10];
	add.s32 	%r14, %r11, %r13;
	mul.wide.s32 	%rd11, %r9, 4;
	add.s64 	%rd12, %rd10, %rd11;
	ld.global.u32 	%r15, [%rd12];
	add.s32 	%r16, %r14, %r15;
	add.s64 	%rd13, %rd12, %rd11;
	ld.global.u32 	%r17, [%rd13];
	add.s32 	%r18, %r16, %r17;
	ld.global.u32 	%r19, [%rd6+4];
	add.s32 	%r20, %r18, %r19;
	ld.global.u32 	%r21, [%rd8+20];
	add.s32 	%r22, %r20, %r21;
	ld.global.u32 	%r23, [%rd10+4];
	add.s32 	%r24, %r22, %r23;
	ld.global.u32 	%r25, [%rd12+4];
	add.s32 	%r26, %r24, %r25;
	ld.global.u32 	%r27, [%rd13+4];
	add.s32 	%r28, %r26, %r27;
	ld.global.u32 	%r29, [%rd6+8];
	add.s32 	%r30, %r28, %r29;
	ld.global.u32 	%r31, [%rd8+24];
	add.s32 	%r32, %r30, %r31;
	ld.global.u32 	%r33, [%rd10+8];
	add.s32 	%r34, %r32, %r33;
	ld.global.u32 	%r35, [%rd12+8];
	add.s32 	%r36, %r34, %r35;
	ld.global.u32 	%r37, [%rd13+8];
	add.s32 	%r38, %r36, %r37;
	ld.global.u32 	%r39, [%rd6+12];
	add.s32 	%r40, %r38, %r39;
	ld.global.u32 	%r41, [%rd8+28];
	add.s32 	%r42, %r40, %r41;
	ld.global.u32 	%r43, [%rd10+12];
	add.s32 	%r44, %r42, %r43;
	ld.global.u32 	%r45, [%rd12+12];
	add.s32 	%r46, %r44, %r45;
	ld.global.u32 	%r47, [%rd13+12];
	add.s32 	%r48, %r46, %r47;
	ld.global.u32 	%r49, [%rd6+16];
	add.s32 	%r50, %r48, %r49;
	ld.global.u32 	%r51, [%rd8+32];
	add.s32 	%r52, %r50, %r51;
	ld.global.u32 	%r53, [%rd10+16];
	add.s32 	%r54, %r52, %r53;
	ld.global.u32 	%r55, [%rd12+16];
	add.s32 	%r56, %r54, %r55;
	ld.global.u32 	%r57, [%rd13+16];
	add.s32 	%r58, %r56, %r57;
	add.s64 	%rd14, %rd4, %rd5;
	mul.hi.s32 	%r59, %r58, 1374389535;
	shr.u32 	%r60, %r59, 31;
	shr.s32 	%r61, %r59, 3;
	add.s32 	%r62, %r61, %r60;
	st.global.u32 	[%rd14], %r62;
$L__BB0_2:
	ret;

}


// ===== COMPILED SASS (sm_100) =====

	.target	sm_100

	.elftype	@"ET_EXEC"


//--------------------- .note.nv.tkinfo           --------------------------
	.section	.note.nv.tkinfo,"",@"SHT_NOTE"
	.sectionflags	@"SHF_NOTE_NV_TKINFO"
	.tkinfo
        /*0018*/ 	.word	0x00000002
        /*0030*/ 	.string	""
        /*0030*/ 	.string	"ptxas"
        /*0030*/ 	.string	"Cuda compilation tools, release 13.0, V13.0.88"
        /*0030*/ 	.string	"Build cuda_13.0.r13.0/compiler.36424714_0"
        /*0030*/ 	.string	"-arch sm_100 -m 64 "



//--------------------- .note.nv.cuinfo           --------------------------
	.section	.note.nv.cuinfo,"",@"SHT_NOTE"
	.sectionflags	@"SHF_NOTE_NV_CUINFO"
        /*0018*/ 	.short	0x0002
        /*001a*/ 	.short	0x0064
        /*001c*/ 	.short	0x0082
	.zero		2


//--------------------- .nv.info                  --------------------------
	.section	.nv.info,"",@"SHT_CUDA_INFO"
	.align	4


	//----- nvinfo : EIATTR_REGCOUNT
	.align		4
        /*0000*/ 	.byte	0x04, 0x2f
        /*0002*/ 	.short	(.L_1 - .L_0)
	.align		4
.L_0:
        /*0004*/ 	.word	index@(_Z6smoothPiS_ii)
        /*0008*/ 	.word	0x00000020


	//----- nvinfo : EIATTR_FRAME_SIZE
	.align		4
.L_1:
        /*000c*/ 	.byte	0x04, 0x11
        /*000e*/ 	.short	(.L_3 - .L_2)
	.align		4
.L_2:
        /*0010*/ 	.word	index@(_Z6smoothPiS_ii)
        /*0014*/ 	.word	0x00000000


	//----- nvinfo : EIATTR_MIN_STACK_SIZE
	.align		4
.L_3:
        /*0018*/ 	.byte	0x04, 0x12
        /*001a*/ 	.short	(.L_5 - .L_4)
	.align		4
.L_4:
        /*001c*/ 	.word	index@(_Z6smoothPiS_ii)
        /*0020*/ 	.word	0x00000000
.L_5:


//--------------------- .nv.compat                --------------------------
	.section	.nv.compat,"",@"SHT_CUDA_COMPAT_INFO"
	.align	4
        /*0000*/ 	.byte	0x02, 0x09, 0x00, 0x00, 0x02, 0x02, 0x01, 0x00, 0x02, 0x05, 0x05, 0x00, 0x03, 0x07, 0x01, 0x01
        /*0010*/ 	.byte	0x02, 0x03, 0x00, 0x00, 0x02, 0x06, 0x01, 0x00, 0x04, 0x0b, 0x08, 0x00, 0x09, 0x00, 0x00, 0x00
        /*0020*/ 	.byte	0x00, 0x00, 0x00, 0x00


//--------------------- .nv.info._Z6smoothPiS_ii  --------------------------
	.section	.nv.info._Z6smoothPiS_ii,"",@"SHT_CUDA_INFO"
	.sectionflags	@""
	.align	4


	//----- nvinfo : EIATTR_CUDA_API_VERSION
	.align		4
        /*0000*/ 	.byte	0x04, 0x37
        /*0002*/ 	.short	(.L_7 - .L_6)
.L_6:
        /*0004*/ 	.word	0x00000082


	//----- nvinfo : EIATTR_KPARAM_INFO
	.align		4
.L_7:
        /*0008*/ 	.byte	0x04, 0x17
        /*000a*/ 	.short	(.L_9 - .L_8)
.L_8:
        /*000c*/ 	.word	0x00000000
        /*0010*/ 	.short	0x0003
        /*0012*/ 	.short	0x0014
        /*0014*/ 	.byte	0x00, 0xf0, 0x11, 0x00


	//----- nvinfo : EIATTR_KPARAM_INFO
	.align		4
.L_9:
        /*0018*/ 	.byte	0x04, 0x17
        /*001a*/ 	.short	(.L_11 - .L_10)
.L_10:
        /*001c*/ 	.word	0x00000000
        /*0020*/ 	.short	0x0002
        /*0022*/ 	.short	0x0010
        /*0024*/ 	.byte	0x00, 0xf0, 0x11, 0x00


	//----- nvinfo : EIATTR_KPARAM_INFO
	.align		4
.L_11:
        /*0028*/ 	.byte	0x04, 0x17
        /*002a*/ 	.short	(.L_13 - .L_12)
.L_12:
        /*002c*/ 	.word	0x00000000
        /*0030*/ 	.short	0x0001
        /*0032*/ 	.short	0x0008
        /*0034*/ 	.byte	0x00, 0xf5, 0x21, 0x00


	//----- nvinfo : EIATTR_KPARAM_INFO
	.align		4
.L_13:
        /*0038*/ 	.byte	0x04, 0x17
        /*003a*/ 	.short	(.L_15 - .L_14)
.L_14:
        /*003c*/ 	.word	0x00000000
        /*0040*/ 	.short	0x0000
        /*0042*/ 	.short	0x0000
        /*0044*/ 	.byte	0x00, 0xf5, 0x21, 0x00


	//----- nvinfo : EIATTR_SPARSE_MMA_MASK
	.align		4
.L_15:
        /*0048*/ 	.byte	0x03, 0x50
        /*004a*/ 	.short	0x0000


	//----- nvinfo : EIATTR_MAXREG_COUNT
	.align		4
        /*004c*/ 	.byte	0x03, 0x1b
        /*004e*/ 	.short	0x00ff


	//----- nvinfo : EIATTR_MERCURY_ISA_VERSION
	.align		4
        /*0050*/ 	.byte	0x03, 0x5f
        /*0052*/ 	.short	0x0101


	//----- nvinfo : EIATTR_VRC_CTA_INIT_COUNT
	.align		4
        /*0054*/ 	.byte	0x02, 0x4a
	.zero		1
	.zero		1


	//----- nvinfo : EIATTR_EXIT_INSTR_OFFSETS
	.align		4
        /*0058*/ 	.byte	0x04, 0x1c
        /*005a*/ 	.short	(.L_17 - .L_16)


	//   ....[0]....
.L_16:
        /*005c*/ 	.word	0x00000080


	//   ....[1]....
        /*0060*/ 	.word	0x000003d0


	//----- nvinfo : EIATTR_CBANK_PARAM_SIZE
	.align		4
.L_17:
        /*0064*/ 	.byte	0x03, 0x19
        /*0066*/ 	.short	0x0018


	//----- nvinfo : EIATTR_PARAM_CBANK
	.align		4
        /*0068*/ 	.byte	0x04, 0x0a
        /*006a*/ 	.short	(.L_19 - .L_18)
	.align		4
.L_18:
        /*006c*/ 	.word	index@(.nv.constant0._Z6smoothPiS_ii)
        /*0070*/ 	.short	0x0380
        /*0072*/ 	.short	0x0018


	//----- nvinfo : EIATTR_SW_WAR
	.align		4
.L_19:
        /*0074*/ 	.byte	0x04, 0x36
        /*0076*/ 	.short	(.L_21 - .L_20)
.L_20:
        /*0078*/ 	.word	0x00000008
.L_21:


//--------------------- .nv.callgraph             --------------------------
	.section	.nv.callgraph,"",@"SHT_CUDA_CALLGRAPH"
	.align	4
	.sectionentsize	8
	.align		4
        /*0000*/ 	.word	0x00000000
	.align		4
        /*0004*/ 	.word	0xffffffff
	.align		4
        /*0008*/ 	.word	0x00000000
	.align		4
        /*000c*/ 	.word	0xfffffffe
	.align		4
        /*0010*/ 	.word	0x00000000
	.align		4
        /*0014*/ 	.word	0xfffffffd
	.align		4
        /*0018*/ 	.word	0x00000000
	.align		4
        /*001c*/ 	.word	0xfffffffc


//--------------------- .text._Z6smoothPiS_ii     --------------------------
	.section	.text._Z6smoothPiS_ii,"ax",@progbits
	.align	128
        .global         _Z6smoothPiS_ii
        .type           _Z6smoothPiS_ii,@function
        .size           _Z6smoothPiS_ii,(.L_x_1 - _Z6smoothPiS_ii)
        .other          _Z6smoothPiS_ii,@"STO_CUDA_ENTRY STV_DEFAULT"
_Z6smoothPiS_ii:
.text._Z6smoothPiS_ii:
[----:B------:R-:W-:Y:S01]  /*0000*/  LDC R1, c[0x0][0x37c] ;  /* 0x0000df00ff017b82 */ /* 0x000fe20000000800 */
[----:B------:R-:W0:Y:S07]  /*0010*/  S2R R3, SR_TID.X ;  /* 0x0000000000037919 */ /* 0x000e2e0000002100 */
[----:B------:R-:W0:Y:S08]  /*0020*/  S2UR UR4, SR_CTAID.X ;  /* 0x00000000000479c3 */ /* 0x000e300000002500 */
[----:B------:R-:W0:Y:S08]  /*0030*/  LDC R0, c[0x0][0x360] ;  /* 0x0000d800ff007b82 */ /* 0x000e300000000800 */
[----:B------:R-:W1:Y:S01]  /*0040*/  LDC.64 R8, c[0x0][0x390] ;  /* 0x0000e400ff087b82 */ /* 0x000e620000000a00 */
[----:B0-----:R-:W-:-:S02]  /*0050*/  IMAD R0, R0, UR4, R3 ;  /* 0x0000000400007c24 */ /* 0x001fc4000f8e0203 */
[----:B-1----:R-:W-:-:S05]  /*0060*/  IMAD R3, R9, R8, RZ ;  /* 0x0000000809037224 */ /* 0x002fca00078e02ff */
[----:B------:R-:W-:-:S13]  /*0070*/  ISETP.GE.AND P0, PT, R0, R3, PT ;  /* 0x000000030000720c */ /* 0x000fda0003f06270 */
[----:B------:R-:W-:Y:S05]  /*0080*/  @P0 EXIT ;  /* 0x000000000000094d */ /* 0x000fea0003800000 */
[----:B------:R-:W0:Y:S01]  /*0090*/  LDC.64 R10, c[0x0][0x380] ;  /* 0x0000e000ff0a7b82 */ /* 0x000e220000000a00 */
[----:B------:R-:W1:Y:S01]  /*00a0*/  LDCU.64 UR4, c[0x0][0x358] ;  /* 0x00006b00ff0477ac */ /* 0x000e620008000a00 */
[----:B------:R-:W-:-:S04]  /*00b0*/  VIADD R5, R9, 0x4 ;  /* 0x0000000409057836 */ /* 0x000fc80000000000 */
[----:B------:R-:W-:Y:S02]  /*00c0*/  IMAD.SHL.U32 R7, R5, 0x2, RZ ;  /* 0x0000000205077824 */ /* 0x000fe400078e00ff */
[----:B0-----:R-:W-:-:S05]  /*00d0*/  IMAD.WIDE R10, R0, 0x4, R10 ;  /* 0x00000004000a7825 */ /* 0x001fca00078e020a */
[----:B-1----:R-:W2:Y:S01]  /*00e0*/  LDG.E R13, desc[UR4][R10.64] ;  /* 0x000000040a0d7981 */ /* 0x002ea2000c1e1900 */
[----:B------:R-:W-:-:S03]  /*00f0*/  IMAD.WIDE R8, R9, 0x4, R10 ;  /* 0x0000000409087825 */ /* 0x000fc600078e020a */
[----:B------:R-:W3:Y:S01]  /*0100*/  LDG.E R24, desc[UR4][R10.64+0x4] ;  /* 0x000004040a187981 */ /* 0x000ee2000c1e1900 */
[----:B------:R-:W-:-:S03]  /*0110*/  IMAD.WIDE R6, R7, 0x4, R10 ;  /* 0x0000000407067825 */ /* 0x000fc600078e020a */
[----:B------:R-:W2:Y:S04]  /*0120*/  LDG.E R14, desc[UR4][R8.64+0x10] ;  /* 0x00001004080e7981 */ /* 0x000ea8000c1e1900 */
[----:B------:R-:W2:Y:S01]  /*0130*/  LDG.E R15, desc[UR4][R6.64] ;  /* 0x00000004060f7981 */ /* 0x000ea2000c1e1900 */
[----:B------:R-:W-:-:S03]  /*0140*/  IMAD.WIDE R2, R5, 0x4, R6 ;  /* 0x0000000405027825 */ /* 0x000fc600078e0206 */
[----:B------:R-:W3:Y:S01]  /*0150*/  LDG.E R23, desc[UR4][R8.64+0x14] ;  /* 0x0000140408177981 */ /* 0x000ee2000c1e1900 */
[----:B------:R-:W-:-:S03]  /*0160*/  IMAD.WIDE R4, R5, 0x4, R2 ;  /* 0x0000000405047825 */ /* 0x000fc600078e0202 */
[----:B------:R-:W4:Y:S04]  /*0170*/  LDG.E R12, desc[UR4][R2.64] ;  /* 0x00000004020c7981 */ /* 0x000f28000c1e1900 */
[----:B------:R-:W4:Y:S04]  /*0180*/  LDG.E R25, desc[UR4][R4.64] ;  /* 0x0000000404197981 */ /* 0x000f28000c1e1900 */
[----:B------:R-:W5:Y:S04]  /*0190*/  LDG.E R22, desc[UR4][R6.64+0x4] ;  /* 0x0000040406167981 */ /* 0x000f68000c1e1900 */
        /* <DEDUP_REMOVED lines=13> */
[----:B------:R-:W5:Y:S01]  /*0270*/  LDG.E R2, desc[UR4][R2.64+0x10] ;  /* 0x0000100402027981 */ /* 0x000f62000c1e1900 */
[----:B--2---:R-:W-:-:S03]  /*0280*/  IADD3 R13, PT, PT, R15, R14, R13 ;  /* 0x0000000e0f0d7210 */ /* 0x004fc60007ffe00d */
[----:B------:R-:W2:Y:S04]  /*0290*/  LDG.E R15, desc[UR4][R4.64+0x8] ;  /* 0x00000804040f7981 */ /* 0x000ea8000c1e1900 */
[----:B------:R0:W2:Y:S04]  /*02a0*/  LDG.E R14, desc[UR4][R10.64+0xc] ;  /* 0x00000c040a0e7981 */ /* 0x0000a8000c1e1900 */
[----:B------:R-:W2:Y:S01]  /*02b0*/  LDG.E R5, desc[UR4][R4.64+0x10] ;  /* 0x0000100404057981 */ /* 0x000ea2000c1e1900 */
[----:B----4-:R-:W-:Y:S01]  /*02c0*/  IADD3 R12, PT, PT, R25, R13, R12 ;  /* 0x0000000d190c7210 */ /* 0x010fe20007ffe00c */
[----:B0-----:R-:W0:Y:S03]  /*02d0*/  LDC.64 R10, c[0x0][0x388] ;  /* 0x0000e200ff0a7b82 */ /* 0x001e260000000a00 */
[----:B---3--:R-:W-:-:S04]  /*02e0*/  IADD3 R12, PT, PT, R23, R12, R24 ;  /* 0x0000000c170c7210 */ /* 0x008fc80007ffe018 */
[----:B-----5:R-:W-:-:S04]  /*02f0*/  IADD3 R12, PT, PT, R21, R12, R22 ;  /* 0x0000000c150c7210 */ /* 0x020fc80007ffe016 */
[----:B------:R-:W-:-:S04]  /*0300*/  IADD3 R12, PT, PT, R19, R12, R20 ;  /* 0x0000000c130c7210 */ /* 0x000fc80007ffe014 */
[----:B------:R-:W-:-:S04]  /*0310*/  IADD3 R12, PT, PT, R17, R12, R18 ;  /* 0x0000000c110c7210 */ /* 0x000fc80007ffe012 */
[----:B--2---:R-:W-:-:S04]  /*0320*/  IADD3 R12, PT, PT, R15, R12, R16 ;  /* 0x0000000c0f0c7210 */ /* 0x004fc80007ffe010 */
[----:B------:R-:W-:-:S04]  /*0330*/  IADD3 R12, PT, PT, R27, R12, R14 ;  /* 0x0000000c1b0c7210 */ /* 0x000fc80007ffe00e */
[----:B------:R-:W-:-:S04]  /*0340*/  IADD3 R8, PT, PT, R8, R12, R29 ;  /* 0x0000000c08087210 */ /* 0x000fc80007ffe01d */
[----:B------:R-:W-:-:S04]  /*0350*/  IADD3 R8, PT, PT, R26, R8, R9 ;  /* 0x000000081a087210 */ /* 0x000fc80007ffe009 */
[----:B------:R-:W-:-:S04]  /*0360*/  IADD3 R7, PT, PT, R7, R8, R28 ;  /* 0x0000000807077210 */ /* 0x000fc80007ffe01c */
[----:B------:R-:W-:-:S05]  /*0370*/  IADD3 R2, PT, PT, R5, R7, R2 ;  /* 0x0000000705027210 */ /* 0x000fca0007ffe002 */
[----:B------:R-:W-:-:S05]  /*0380*/  IMAD.HI R4, R2, 0x51eb851f, RZ ;  /* 0x51eb851f02047827 */ /* 0x000fca00078e02ff */
[----:B------:R-:W-:Y:S01]  /*0390*/  SHF.R.U32.HI R5, RZ, 0x1f, R4 ;  /* 0x0000001fff057819 */ /* 0x000fe20000011604 */
[----:B0-----:R-:W-:-:S03]  /*03a0*/  IMAD.WIDE R2, R0, 0x4, R10 ;  /* 0x0000000400027825 */ /* 0x001fc600078e020a */
[----:B------:R-:W-:-:S05]  /*03b0*/  LEA.HI.SX32 R5, R4, R5, 0x1d ;  /* 0x0000000504057211 */ /* 0x000fca00078feaff */
[----:B------:R-:W-:Y:S01]  /*03c0*/  STG.E desc[UR4][R2.64], R5 ;  /* 0x0000000502007986 */ /* 0x000fe2000c101904 */
[----:B------:R-:W-:Y:S05]  /*03d0*/  EXIT ;  /* 0x000000000000794d */ /* 0x000fea0003800000 */
.L_x_0:
[----:B------:R-:W-:-:S00]  /*03e0*/  BRA `(.L_x_0) ;  /* 0xfffffffc00fc7947 */ /* 0x000fc0000383ffff */
[----:B------:R-:W-:-:S00]  /*03f0*/  NOP ;  /* 0x0000000000007918 */ /* 0x000fc00000000000 */
        /* <DEDUP_REMOVED lines=8> */
.L_x_1:


//--------------------- .nv.shared.reserved.0     --------------------------
	.section	.nv.shared.reserved.0,"aw",@nobits
	.weak		__nv_reservedSMEM_offset_0_alias
	.size		__nv_reservedSMEM_offset_0_alias, 0, 64
	.other		__nv_reservedSMEM_offset_0_alias,@"STO_CUDA_RESERVED_SHARED STV_DEFAULT"
__nv_reservedSMEM_offset_0_alias:
	.zero		0
	.zero		64


//--------------------- .nv.constant0._Z6smoothPiS_ii --------------------------
	.section	.nv.constant0._Z6smoothPiS_ii,"a",@progbits
	.sectionflags	@""
	.align	4
.nv.constant0._Z6smoothPiS_ii:
	.zero		920


//--------------------- SYMBOLS --------------------------

	.type		.nv.reservedSmem.offset0,@object
	.size		.nv.reservedSmem.offset0,0x4
